	.headerflags	@"EF_CUDA_TEXMODE_UNIFIED EF_CUDA_64BIT_ADDRESS EF_CUDA_ACCELERATORS EF_CUDA_SM90 EF_CUDA_VIRTUAL_SM(EF_CUDA_SM90)"
	.elftype	@"ET_EXEC"


//--------------------- .nv.info                  --------------------------
	.section	.nv.info,"",@"SHT_CUDA_INFO"
	.align	4


	//----- nvinfo : EIATTR_REGCOUNT
	.align		4
        /*0000*/ 	.byte	0x04, 0x2f
        /*0002*/ 	.short	(.L_1 - .L_0)
	.align		4
.L_0:
        /*0004*/ 	.word	index@(triton_poi_fused_add_9)
        /*0008*/ 	.word	0x00000018


	//----- nvinfo : EIATTR_MIN_STACK_SIZE
	.align		4
.L_1:
        /*000c*/ 	.byte	0x04, 0x12
        /*000e*/ 	.short	(.L_3 - .L_2)
	.align		4
.L_2:
        /*0010*/ 	.word	index@(triton_poi_fused_add_9)
        /*0014*/ 	.word	0x00000000


	//----- nvinfo : EIATTR_FRAME_SIZE
	.align		4
.L_3:
        /*0018*/ 	.byte	0x04, 0x11
        /*001a*/ 	.short	(.L_5 - .L_4)
	.align		4
.L_4:
        /*001c*/ 	.word	index@(triton_poi_fused_add_9)
        /*0020*/ 	.word	0x00000000


	//----- nvinfo : EIATTR_MIN_STACK_SIZE
	.align		4
.L_5:
        /*0024*/ 	.byte	0x04, 0x12
        /*0026*/ 	.short	(.L_7 - .L_6)
	.align		4
.L_6:
        /*0028*/ 	.word	index@(triton_poi_fused_add_9)
        /*002c*/ 	.word	0x00000000
.L_7:


//--------------------- .nv.info.triton_poi_fused_add_9 --------------------------
	.section	.nv.info.triton_poi_fused_add_9,"",@"SHT_CUDA_INFO"
	.sectionflags	@""
	.align	4


	//----- nvinfo : EIATTR_CUDA_API_VERSION
	.align		4
        /*0000*/ 	.byte	0x04, 0x37
        /*0002*/ 	.short	(.L_9 - .L_8)
.L_8:
        /*0004*/ 	.word	0x0000007c


	//----- nvinfo : EIATTR_KPARAM_INFO
	.align		4
.L_9:
        /*0008*/ 	.byte	0x04, 0x17
        /*000a*/ 	.short	(.L_11 - .L_10)
.L_10:
        /*000c*/ 	.word	0x00000000
        /*0010*/ 	.short	0x0005
        /*0012*/ 	.short	0x0028
        /*0014*/ 	.byte	0x00, 0xf0, 0x11, 0x00


	//----- nvinfo : EIATTR_KPARAM_INFO
	.align		4
.L_11:
        /*0018*/ 	.byte	0x04, 0x17
        /*001a*/ 	.short	(.L_13 - .L_12)
.L_12:
        /*001c*/ 	.word	0x00000000
        /*0020*/ 	.short	0x0004
        /*0022*/ 	.short	0x0020
        /*0024*/ 	.byte	0x00, 0xf4, 0x21, 0x00


	//----- nvinfo : EIATTR_KPARAM_INFO
	.align		4
.L_13:
        /*0028*/ 	.byte	0x04, 0x17
        /*002a*/ 	.short	(.L_15 - .L_14)
.L_14:
        /*002c*/ 	.word	0x00000000
        /*0030*/ 	.short	0x0003
        /*0032*/ 	.short	0x0018
        /*0034*/ 	.byte	0x00, 0xf4, 0x21, 0x00


	//----- nvinfo : EIATTR_KPARAM_INFO
	.align		4
.L_15:
        /*0038*/ 	.byte	0x04, 0x17
        /*003a*/ 	.short	(.L_17 - .L_16)
.L_16:
        /*003c*/ 	.word	0x00000000
        /*0040*/ 	.short	0x0002
        /*0042*/ 	.short	0x0010
        /*0044*/ 	.byte	0x00, 0xf4, 0x21, 0x00


	//----- nvinfo : EIATTR_KPARAM_INFO
	.align		4
.L_17:
        /*0048*/ 	.byte	0x04, 0x17
        /*004a*/ 	.short	(.L_19 - .L_18)
.L_18:
        /*004c*/ 	.word	0x00000000
        /*0050*/ 	.short	0x0001
        /*0052*/ 	.short	0x0008
        /*0054*/ 	.byte	0x00, 0xf4, 0x21, 0x00


	//----- nvinfo : EIATTR_KPARAM_INFO
	.align		4
.L_19:
        /*0058*/ 	.byte	0x04, 0x17
        /*005a*/ 	.short	(.L_21 - .L_20)
.L_20:
        /*005c*/ 	.word	0x00000000
        /*0060*/ 	.short	0x0000
        /*0062*/ 	.short	0x0000
        /*0064*/ 	.byte	0x00, 0xf4, 0x21, 0x00


	//----- nvinfo : EIATTR_SPARSE_MMA_MASK
	.align		4
.L_21:
        /*0068*/ 	.byte	0x03, 0x50
        /*006a*/ 	.short	0x0000


	//----- nvinfo : EIATTR_MAXREG_COUNT
	.align		4
        /*006c*/ 	.byte	0x03, 0x1b
        /*006e*/ 	.short	0x00ff


	//----- nvinfo : EIATTR_EXIT_INSTR_OFFSETS
	.align		4
        /*0070*/ 	.byte	0x04, 0x1c
        /*0072*/ 	.short	(.L_23 - .L_22)


	//   ....[0]....
.L_22:
        /*0074*/ 	.word	0x00000290


	//   ....[1]....
        /*0078*/ 	.word	0x000002b0


	//----- nvinfo : EIATTR_REQNTID
	.align		4
.L_23:
        /*007c*/ 	.byte	0x04, 0x10
        /*007e*/ 	.short	(.L_25 - .L_24)
.L_24:
        /*0080*/ 	.word	0x00000020
        /*0084*/ 	.word	0x00000001
        /*0088*/ 	.word	0x00000001


	//----- nvinfo : EIATTR_CBANK_PARAM_SIZE
	.align		4
.L_25:
        /*008c*/ 	.byte	0x03, 0x19
        /*008e*/ 	.short	0x002c


	//----- nvinfo : EIATTR_PARAM_CBANK
	.align		4
        /*0090*/ 	.byte	0x04, 0x0a
        /*0092*/ 	.short	(.L_27 - .L_26)
	.align		4
.L_26:
        /*0094*/ 	.word	index@(.nv.constant0.triton_poi_fused_add_9)
        /*0098*/ 	.short	0x0210
        /*009a*/ 	.short	0x002c


	//----- nvinfo : EIATTR_SW_WAR
	.align		4
.L_27:
        /*009c*/ 	.byte	0x04, 0x36
        /*009e*/ 	.short	(.L_29 - .L_28)
.L_28:
        /*00a0*/ 	.word	0x00000008
.L_29:


//--------------------- .nv.callgraph             --------------------------
	.section	.nv.callgraph,"",@"SHT_CUDA_CALLGRAPH"
	.align	4
	.sectionentsize	8
	.align		4
        /*0000*/ 	.word	0x00000000
	.align		4
        /*0004*/ 	.word	0xffffffff
	.align		4
        /*0008*/ 	.word	0x00000000
	.align		4
        /*000c*/ 	.word	0xfffffffe
	.align		4
        /*0010*/ 	.word	0x00000000
	.align		4
        /*0014*/ 	.word	0xfffffffd
	.align		4
        /*0018*/ 	.word	0x00000000
	.align		4
        /*001c*/ 	.word	0xfffffffc


//--------------------- .text.triton_poi_fused_add_9 --------------------------
	.section	.text.triton_poi_fused_add_9,"ax",@progbits
	.align	128
        .global         triton_poi_fused_add_9
        .type           triton_poi_fused_add_9,@function
        .size           triton_poi_fused_add_9,(.L_x_1 - triton_poi_fused_add_9)
        .other          triton_poi_fused_add_9,@"STO_CUDA_ENTRY STV_DEFAULT"
triton_poi_fused_add_9:
.text.triton_poi_fused_add_9:
[----:B------:R-:W0:Y:S01]  /*0000*/  LDC R1, c[0x0][0x28] ;  /* 0x00000a00ff017b82 */ /* 0x000e220000000800 */
[----:B------:R-:W1:Y:S07]  /*0010*/  S2R R0, SR_TID.X ;  /* 0x0000000000007919 */ /* 0x000e6e0000002100 */
[----:B------:R-:W2:Y:S01]  /*0020*/  LDC.64 R6, c[0x0][0x228] ;  /* 0x00008a00ff067b82 */ /* 0x000ea20000000a00 */
[----:B------:R-:W-:Y:S01]  /*0030*/  CS2R R16, SRZ ;  /* 0x0000000000107805 */ /* 0x000fe2000001ff00 */
[----:B------:R-:W-:Y:S01]  /*0040*/  ULDC.64 UR4, c[0x0][0x208] ;  /* 0x0000820000047ab9 */ /* 0x000fe20000000a00 */
[----:B------:R-:W3:Y:S05]  /*0050*/  S2R R3, SR_CTAID.X ;  /* 0x0000000000037919 */ /* 0x000eea0000002500 */
[----:B------:R-:W4:Y:S08]  /*0060*/  LDC.64 R10, c[0x0][0x230] ;  /* 0x00008c00ff0a7b82 */ /* 0x000f300000000a00 */
[----:B------:R-:W5:Y:S08]  /*0070*/  LDC.64 R4, c[0x0][0x220] ;  /* 0x00008800ff047b82 */ /* 0x000f700000000a00 */
[----:B------:R-:W2:Y:S01]  /*0080*/  LDC.64 R8, c[0x0][0x210] ;  /* 0x00008400ff087b82 */ /* 0x000ea20000000a00 */
[----:B-1----:R-:W-:-:S04]  /*0090*/  SHF.L.U32 R0, R0, 0x1, RZ ;  /* 0x0000000100007819 */ /* 0x002fc800000006ff */
[----:B------:R-:W-:-:S04]  /*00a0*/  LOP3.LUT R0, R0, 0x3e, RZ, 0xc0, !PT ;  /* 0x0000003e00007812 */ /* 0x000fc800078ec0ff */
[----:B---3--:R-:W-:Y:S02]  /*00b0*/  LEA R13, R3, R0, 0x6 ;  /* 0x00000000030d7211 */ /* 0x008fe400078e30ff */
[----:B------:R-:W-:Y:S02]  /*00c0*/  SHF.R.S32.HI R0, RZ, 0x19, R3 ;  /* 0x00000019ff007819 */ /* 0x000fe40000011403 */
[----:B------:R-:W1:Y:S01]  /*00d0*/  LDC.64 R2, c[0x0][0x218] ;  /* 0x00008600ff027b82 */ /* 0x000e620000000a00 */
[C---:B------:R-:W-:Y:S01]  /*00e0*/  ISETP.GE.AND P0, PT, R13.reuse, 0x40, PT ;  /* 0x000000400d00780c */ /* 0x040fe20003f06270 */
[C---:B-----5:R-:W-:Y:S01]  /*00f0*/  IMAD.WIDE R4, R13.reuse, 0x4, R4 ;  /* 0x000000040d047825 */ /* 0x060fe200078e0204 */
[----:B------:R-:W-:Y:S02]  /*0100*/  SGXT R0, R0, 0x1 ;  /* 0x000000010000781a */ /* 0x000fe40000000200 */
[----:B------:R-:W-:Y:S02]  /*0110*/  CS2R R20, SRZ ;  /* 0x0000000000147805 */ /* 0x000fe4000001ff00 */
[----:B------:R-:W-:Y:S01]  /*0120*/  CS2R R18, SRZ ;  /* 0x0000000000127805 */ /* 0x000fe2000001ff00 */
[----:B0-2---:R-:W-:Y:S01]  /*0130*/  IMAD.WIDE R8, R13, 0x4, R8 ;  /* 0x000000040d087825 */ /* 0x005fe200078e0208 */
[----:B------:R-:W-:-:S04]  /*0140*/  LEA.HI R0, R0, R13, RZ, 0x2 ;  /* 0x0000000d00007211 */ /* 0x000fc800078f10ff */
[----:B------:R-:W-:Y:S01]  /*0150*/  LOP3.LUT R0, R0, 0xfffffffc, RZ, 0xc0, !PT ;  /* 0xfffffffc00007812 */ /* 0x000fe200078ec0ff */
[----:B------:R-:W2:Y:S03]  /*0160*/  @!P0 LDG.E.64 R18, desc[UR4][R8.64] ;  /* 0x0000000408128981 */ /* 0x000ea6000c1e1b00 */
[----:B------:R-:W-:-:S05]  /*0170*/  IADD3 R15, R13, -R0, RZ ;  /* 0x800000000d0f7210 */ /* 0x000fca0007ffe0ff */
[----:B------:R-:W-:-:S04]  /*0180*/  IMAD.WIDE R6, R15, 0x4, R6 ;  /* 0x000000040f067825 */ /* 0x000fc800078e0206 */
[----:B----4-:R-:W-:Y:S01]  /*0190*/  IMAD.WIDE R10, R15, 0x4, R10 ;  /* 0x000000040f0a7825 */ /* 0x010fe200078e020a */
[----:B------:R-:W-:Y:S01]  /*01a0*/  CS2R R14, SRZ ;  /* 0x00000000000e7805 */ /* 0x000fe2000001ff00 */
[----:B------:R-:W3:Y:S02]  /*01b0*/  @!P0 LDG.E.EL.64 R16, desc[UR4][R6.64] ;  /* 0x0000000406108981 */ /* 0x000ee4000c2e1b00 */
[----:B-1----:R-:W-:Y:S01]  /*01c0*/  IMAD.WIDE R2, R13, 0x4, R2 ;  /* 0x000000040d027825 */ /* 0x002fe200078e0202 */
[----:B------:R-:W-:Y:S01]  /*01d0*/  CS2R R12, SRZ ;  /* 0x00000000000c7805 */ /* 0x000fe2000001ff00 */
[----:B------:R-:W2:Y:S04]  /*01e0*/  @!P0 LDG.E.EL.64 R20, desc[UR4][R10.64] ;  /* 0x000000040a148981 */ /* 0x000ea8000c2e1b00 */
[----:B------:R-:W3:Y:S04]  /*01f0*/  @!P0 LDG.E.64 R14, desc[UR4][R4.64] ;  /* 0x00000004040e8981 */ /* 0x000ee8000c1e1b00 */
[----:B------:R-:W4:Y:S01]  /*0200*/  @!P0 LDG.E.64 R12, desc[UR4][R2.64] ;  /* 0x00000004020c8981 */ /* 0x000f22000c1e1b00 */
[----:B--2---:R-:W-:Y:S01]  /*0210*/  FADD R18, R20, R18 ;  /* 0x0000001214127221 */ /* 0x004fe20000000000 */
[----:B---3--:R-:W-:Y:S01]  /*0220*/  FADD R7, R16, R14 ;  /* 0x0000000e10077221 */ /* 0x008fe20000000000 */
[----:B------:R-:W-:Y:S01]  /*0230*/  FADD R0, R17, R15 ;  /* 0x0000000f11007221 */ /* 0x000fe20000000000 */
[----:B------:R-:W-:-:S02]  /*0240*/  FADD R19, R21, R19 ;  /* 0x0000001315137221 */ /* 0x000fc40000000000 */
[----:B----4-:R-:W-:Y:S01]  /*0250*/  FADD R7, R7, R12 ;  /* 0x0000000c07077221 */ /* 0x010fe20000000000 */
[----:B------:R-:W-:-:S03]  /*0260*/  FADD R0, R0, R13 ;  /* 0x0000000d00007221 */ /* 0x000fc60000000000 */
[----:B------:R-:W-:Y:S01]  /*0270*/  FADD R18, R18, R7 ;  /* 0x0000000712127221 */ /* 0x000fe20000000000 */
[----:B------:R-:W-:Y:S01]  /*0280*/  FADD R19, R19, R0 ;  /* 0x0000000013137221 */ /* 0x000fe20000000000 */
[----:B------:R-:W-:Y:S06]  /*0290*/  @P0 EXIT ;  /* 0x000000000000094d */ /* 0x000fec0003800000 */
[----:B------:R-:W-:Y:S01]  /*02a0*/  STG.E.64 desc[UR4][R8.64], R18 ;  /* 0x0000001208007986 */ /* 0x000fe2000c101b04 */
[----:B------:R-:W-:Y:S05]  /*02b0*/  EXIT ;  /* 0x000000000000794d */ /* 0x000fea0003800000 */
.L_x_0:
[----:B------:R-:W-:-:S00]  /*02c0*/  BRA `(.L_x_0) ;  /* 0xfffffffc00fc7947 */ /* 0x000fc0000383ffff */
[----:B------:R-:W-:-:S00]  /*02d0*/  NOP ;  /* 0x0000000000007918 */ /* 0x000fc00000000000 */
        /* <DEDUP_REMOVED lines=10> */
.L_x_1:


//--------------------- .nv.constant0.triton_poi_fused_add_9 --------------------------
	.section	.nv.constant0.triton_poi_fused_add_9,"a",@progbits
	.sectionflags	@""
	.align	4
.nv.constant0.triton_poi_fused_add_9:
	.zero		572
